//
// Generated by NVIDIA NVVM Compiler
//
// Compiler Build ID: CL-36424714
// Cuda compilation tools, release 13.0, V13.0.88
// Based on NVVM 20.0.0
//

.version 9.0
.target sm_100
.address_size 64

	// .globl	_Z22concat_nms_outputs_gpuILi128EEvPfPiS0_S0_S1_i

.visible .entry _Z22concat_nms_outputs_gpuILi128EEvPfPiS0_S0_S1_i(
	.param .u64 .ptr .align 1 _Z22concat_nms_outputs_gpuILi128EEvPfPiS0_S0_S1_i_param_0,
	.param .u64 .ptr .align 1 _Z22concat_nms_outputs_gpuILi128EEvPfPiS0_S0_S1_i_param_1,
	.param .u64 .ptr .align 1 _Z22concat_nms_outputs_gpuILi128EEvPfPiS0_S0_S1_i_param_2,
	.param .u64 .ptr .align 1 _Z22concat_nms_outputs_gpuILi128EEvPfPiS0_S0_S1_i_param_3,
	.param .u64 .ptr .align 1 _Z22concat_nms_outputs_gpuILi128EEvPfPiS0_S0_S1_i_param_4,
	.param .u32 _Z22concat_nms_outputs_gpuILi128EEvPfPiS0_S0_S1_i_param_5
)
{
	.reg .pred 	%p<14>;
	.reg .b32 	%r<31>;
	.reg .b32 	%f<9>;
	.reg .b64 	%rd<24>;

	ld.param.u64 	%rd12, [_Z22concat_nms_outputs_gpuILi128EEvPfPiS0_S0_S1_i_param_0];
	ld.param.u64 	%rd8, [_Z22concat_nms_outputs_gpuILi128EEvPfPiS0_S0_S1_i_param_1];
	ld.param.u64 	%rd9, [_Z22concat_nms_outputs_gpuILi128EEvPfPiS0_S0_S1_i_param_2];
	ld.param.u64 	%rd10, [_Z22concat_nms_outputs_gpuILi128EEvPfPiS0_S0_S1_i_param_3];
	ld.param.u64 	%rd11, [_Z22concat_nms_outputs_gpuILi128EEvPfPiS0_S0_S1_i_param_4];
	ld.param.u32 	%r12, [_Z22concat_nms_outputs_gpuILi128EEvPfPiS0_S0_S1_i_param_5];
	cvta.to.global.u64 	%rd1, %rd12;
	mov.u32 	%r1, %ctaid.x;
	mul.lo.s32 	%r2, %r12, 7;
	mad.lo.s32 	%r3, %r1, %r2, %r1;
	mov.u32 	%r4, %tid.x;
	setp.lt.s32 	%p1, %r12, 1;
	@%p1 bra 	$L__BB0_20;
	shl.b32 	%r14, %r12, 3;
	add.s32 	%r15, %r14, 127;
	shr.u32 	%r5, %r15, 7;
	mul.lo.s32 	%r6, %r12, %r1;
	cvta.to.global.u64 	%rd2, %rd10;
	cvta.to.global.u64 	%rd3, %rd9;
	cvta.to.global.u64 	%rd4, %rd11;
	mov.b32 	%r30, 0;
$L__BB0_2:
	shl.b32 	%r16, %r30, 7;
	add.s32 	%r8, %r16, %r4;
	shr.s32 	%r17, %r8, 31;
	shr.u32 	%r18, %r17, 29;
	add.s32 	%r19, %r8, %r18;
	shr.s32 	%r9, %r19, 3;
	setp.ge.s32 	%p2, %r9, %r12;
	@%p2 bra 	$L__BB0_20;
	and.b32  	%r24, %r19, -8;
	sub.s32 	%r20, %r8, %r24;
	add.s32 	%r10, %r9, %r6;
	mul.wide.s32 	%rd13, %r10, 4;
	add.s64 	%rd5, %rd2, %rd13;
	mad.lo.s32 	%r25, %r9, 7, %r3;
	mul.wide.s32 	%rd14, %r25, 4;
	add.s64 	%rd6, %rd1, %rd14;
	shl.b32 	%r26, %r10, 2;
	mul.wide.s32 	%rd15, %r26, 4;
	add.s64 	%rd16, %rd3, %rd15;
	add.s64 	%rd7, %rd16, 4;
	setp.gt.s32 	%p3, %r20, 2;
	@%p3 bra 	$L__BB0_7;
	setp.eq.s32 	%p9, %r20, 0;
	@%p9 bra 	$L__BB0_12;
	setp.eq.s32 	%p10, %r20, 1;
	@%p10 bra 	$L__BB0_13;
	setp.eq.s32 	%p11, %r20, 2;
	@%p11 bra 	$L__BB0_14;
	bra.uni 	$L__BB0_19;
$L__BB0_7:
	setp.gt.s32 	%p4, %r20, 4;
	@%p4 bra 	$L__BB0_10;
	setp.eq.s32 	%p7, %r20, 3;
	@%p7 bra 	$L__BB0_15;
	setp.eq.s32 	%p8, %r20, 4;
	@%p8 bra 	$L__BB0_16;
	bra.uni 	$L__BB0_19;
$L__BB0_10:
	setp.eq.s32 	%p5, %r20, 5;
	@%p5 bra 	$L__BB0_17;
	setp.eq.s32 	%p6, %r20, 6;
	@%p6 bra 	$L__BB0_18;
	bra.uni 	$L__BB0_19;
$L__BB0_12:
	ld.global.f32 	%f1, [%rd5];
	st.global.f32 	[%rd6], %f1;
$L__BB0_13:
	ld.global.f32 	%f2, [%rd7];
	st.global.f32 	[%rd6+4], %f2;
$L__BB0_14:
	ld.global.f32 	%f3, [%rd7+-4];
	st.global.f32 	[%rd6+8], %f3;
$L__BB0_15:
	ld.global.f32 	%f4, [%rd7+8];
	st.global.f32 	[%rd6+12], %f4;
$L__BB0_16:
	ld.global.f32 	%f5, [%rd7+4];
	st.global.f32 	[%rd6+16], %f5;
$L__BB0_17:
	ld.global.f32 	%f6, [%rd5];
	st.global.f32 	[%rd6+20], %f6;
$L__BB0_18:
	add.s64 	%rd18, %rd4, %rd13;
	ld.global.u32 	%r27, [%rd18];
	cvt.rn.f32.s32 	%f7, %r27;
	st.global.f32 	[%rd6+24], %f7;
$L__BB0_19:
	add.s32 	%r30, %r30, 1;
	setp.ne.s32 	%p12, %r30, %r5;
	@%p12 bra 	$L__BB0_2;
$L__BB0_20:
	setp.ne.s32 	%p13, %r4, 0;
	@%p13 bra 	$L__BB0_22;
	cvta.to.global.u64 	%rd19, %rd8;
	mul.wide.u32 	%rd20, %r1, 4;
	add.s64 	%rd21, %rd19, %rd20;
	ld.global.u32 	%r28, [%rd21];
	cvt.rn.f32.s32 	%f8, %r28;
	add.s32 	%r29, %r3, %r2;
	mul.wide.s32 	%rd22, %r29, 4;
	add.s64 	%rd23, %rd1, %rd22;
	st.global.f32 	[%rd23], %f8;
$L__BB0_22:
	ret;

}


// ===== COMPILED SASS (sm_100) =====

	.target	sm_100

	.elftype	@"ET_EXEC"


//--------------------- .note.nv.tkinfo           --------------------------
	.section	.note.nv.tkinfo,"",@"SHT_NOTE"
	.sectionflags	@"SHF_NOTE_NV_TKINFO"
	.tkinfo
        /*0018*/ 	.word	0x00000002
        /*0030*/ 	.string	""
        /*0030*/ 	.string	"ptxas"
        /*0030*/ 	.string	"Cuda compilation tools, release 13.0, V13.0.88"
        /*0030*/ 	.string	"Build cuda_13.0.r13.0/compiler.36424714_0"
        /*0030*/ 	.string	"-arch sm_100 -m 64 "



//--------------------- .note.nv.cuinfo           --------------------------
	.section	.note.nv.cuinfo,"",@"SHT_NOTE"
	.sectionflags	@"SHF_NOTE_NV_CUINFO"
        /*0018*/ 	.short	0x0002
        /*001a*/ 	.short	0x0064
        /*001c*/ 	.short	0x0082
	.zero		2


//--------------------- .nv.info                  --------------------------
	.section	.nv.info,"",@"SHT_CUDA_INFO"
	.align	4


	//----- nvinfo : EIATTR_REGCOUNT
	.align		4
        /*0000*/ 	.byte	0x04, 0x2f
        /*0002*/ 	.short	(.L_1 - .L_0)
	.align		4
.L_0:
        /*0004*/ 	.word	index@(_Z22concat_nms_outputs_gpuILi128EEvPfPiS0_S0_S1_i)
        /*0008*/ 	.word	0x0000001c


	//----- nvinfo : EIATTR_FRAME_SIZE
	.align		4
.L_1:
        /*000c*/ 	.byte	0x04, 0x11
        /*000e*/ 	.short	(.L_3 - .L_2)
	.align		4
.L_2:
        /*0010*/ 	.word	index@(_Z22concat_nms_outputs_gpuILi128EEvPfPiS0_S0_S1_i)
        /*0014*/ 	.word	0x00000000


	//----- nvinfo : EIATTR_MIN_STACK_SIZE
	.align		4
.L_3:
        /*0018*/ 	.byte	0x04, 0x12
        /*001a*/ 	.short	(.L_5 - .L_4)
	.align		4
.L_4:
        /*001c*/ 	.word	index@(_Z22concat_nms_outputs_gpuILi128EEvPfPiS0_S0_S1_i)
        /*0020*/ 	.word	0x00000000
.L_5:


//--------------------- .nv.compat                --------------------------
	.section	.nv.compat,"",@"SHT_CUDA_COMPAT_INFO"
	.align	4
        /*0000*/ 	.byte	0x02, 0x09, 0x00, 0x00, 0x02, 0x02, 0x01, 0x00, 0x02, 0x05, 0x05, 0x00, 0x03, 0x07, 0x01, 0x01
        /*0010*/ 	.byte	0x02, 0x03, 0x00, 0x00, 0x02, 0x06, 0x01, 0x00, 0x04, 0x0b, 0x08, 0x00, 0x09, 0x00, 0x00, 0x00
        /*0020*/ 	.byte	0x00, 0x00, 0x00, 0x00


//--------------------- .nv.info._Z22concat_nms_outputs_gpuILi128EEvPfPiS0_S0_S1_i --------------------------
	.section	.nv.info._Z22concat_nms_outputs_gpuILi128EEvPfPiS0_S0_S1_i,"",@"SHT_CUDA_INFO"
	.sectionflags	@""
	.align	4


	//----- nvinfo : EIATTR_CUDA_API_VERSION
	.align		4
        /*0000*/ 	.byte	0x04, 0x37
        /*0002*/ 	.short	(.L_7 - .L_6)
.L_6:
        /*0004*/ 	.word	0x00000082


	//----- nvinfo : EIATTR_KPARAM_INFO
	.align		4
.L_7:
        /*0008*/ 	.byte	0x04, 0x17
        /*000a*/ 	.short	(.L_9 - .L_8)
.L_8:
        /*000c*/ 	.word	0x00000000
        /*0010*/ 	.short	0x0005
        /*0012*/ 	.short	0x0028
        /*0014*/ 	.byte	0x00, 0xf0, 0x11, 0x00


	//----- nvinfo : EIATTR_KPARAM_INFO
	.align		4
.L_9:
        /*0018*/ 	.byte	0x04, 0x17
        /*001a*/ 	.short	(.L_11 - .L_10)
.L_10:
        /*001c*/ 	.word	0x00000000
        /*0020*/ 	.short	0x0004
        /*0022*/ 	.short	0x0020
        /*0024*/ 	.byte	0x00, 0xf5, 0x21, 0x00


	//----- nvinfo : EIATTR_KPARAM_INFO
	.align		4
.L_11:
        /*0028*/ 	.byte	0x04, 0x17
        /*002a*/ 	.short	(.L_13 - .L_12)
.L_12:
        /*002c*/ 	.word	0x00000000
        /*0030*/ 	.short	0x0003
        /*0032*/ 	.short	0x0018
        /*0034*/ 	.byte	0x00, 0xf5, 0x21, 0x00


	//----- nvinfo : EIATTR_KPARAM_INFO
	.align		4
.L_13:
        /*0038*/ 	.byte	0x04, 0x17
        /*003a*/ 	.short	(.L_15 - .L_14)
.L_14:
        /*003c*/ 	.word	0x00000000
        /*0040*/ 	.short	0x0002
        /*0042*/ 	.short	0x0010
        /*0044*/ 	.byte	0x00, 0xf5, 0x21, 0x00


	//----- nvinfo : EIATTR_KPARAM_INFO
	.align		4
.L_15:
        /*0048*/ 	.byte	0x04, 0x17
        /*004a*/ 	.short	(.L_17 - .L_16)
.L_16:
        /*004c*/ 	.word	0x00000000
        /*0050*/ 	.short	0x0001
        /*0052*/ 	.short	0x0008
        /*0054*/ 	.byte	0x00, 0xf5, 0x21, 0x00


	//----- nvinfo : EIATTR_KPARAM_INFO
	.align		4
.L_17:
        /*0058*/ 	.byte	0x04, 0x17
        /*005a*/ 	.short	(.L_19 - .L_18)
.L_18:
        /*005c*/ 	.word	0x00000000
        /*0060*/ 	.short	0x0000
        /*0062*/ 	.short	0x0000
        /*0064*/ 	.byte	0x00, 0xf5, 0x21, 0x00


	//----- nvinfo : EIATTR_SPARSE_MMA_MASK
	.align		4
.L_19:
        /*0068*/ 	.byte	0x03, 0x50
        /*006a*/ 	.short	0x0000


	//----- nvinfo : EIATTR_MAXREG_COUNT
	.align		4
        /*006c*/ 	.byte	0x03, 0x1b
        /*006e*/ 	.short	0x00ff


	//----- nvinfo : EIATTR_MERCURY_ISA_VERSION
	.align		4
        /*0070*/ 	.byte	0x03, 0x5f
        /*0072*/ 	.short	0x0101


	//----- nvinfo : EIATTR_VRC_CTA_INIT_COUNT
	.align		4
        /*0074*/ 	.byte	0x02, 0x4a
	.zero		1
	.zero		1


	//----- nvinfo : EIATTR_EXIT_INSTR_OFFSETS
	.align		4
        /*0078*/ 	.byte	0x04, 0x1c
        /*007a*/ 	.short	(.L_21 - .L_20)


	//   ....[0]....
.L_20:
        /*007c*/ 	.word	0x00000590


	//   ....[1]....
        /*0080*/ 	.word	0x00000620


	//----- nvinfo : EIATTR_INDIRECT_BRANCH_TARGETS
	.align		4
.L_21:
        /*0084*/ 	.byte	0x04, 0x34
        /*0086*/ 	.short	(.L_23 - .L_22)


	//   ....[0]....
.L_22:
        /*0088*/ 	.word	.L_x_12@srel
        /*008c*/ 	.short	0x0
        /*008e*/ 	.short	0x0
        /*0090*/ 	.word	0x4
        /*0094*/ 	.word	.L_x_13@srel
        /*0098*/ 	.word	.L_x_14@srel
        /*009c*/ 	.word	.L_x_15@srel
        /*00a0*/ 	.word	.L_x_16@srel


	//   ....[1]....
        /*00a4*/ 	.word	.L_x_17@srel
        /*00a8*/ 	.short	0x0
        /*00aa*/ 	.short	0x0
        /*00ac*/ 	.word	0x3
        /*00b0*/ 	.word	.L_x_6@srel
        /*00b4*/ 	.word	.L_x_19@srel
        /*00b8*/ 	.word	.L_x_20@srel


	//   ....[2]....
        /*00bc*/ 	.word	.L_x_21@srel
        /*00c0*/ 	.short	0x0
        /*00c2*/ 	.short	0x0
        /*00c4*/ 	.word	0x3
        /*00c8*/ 	.word	.L_x_8@srel
        /*00cc*/ 	.word	.L_x_23@srel
        /*00d0*/ 	.word	.L_x_24@srel


	//----- nvinfo : EIATTR_CRS_STACK_SIZE
	.align		4
.L_23:
        /*00d4*/ 	.byte	0x04, 0x1e
        /*00d6*/ 	.short	(.L_25 - .L_24)
.L_24:
        /*00d8*/ 	.word	0x00000000


	//----- nvinfo : EIATTR_CBANK_PARAM_SIZE
	.align		4
.L_25:
        /*00dc*/ 	.byte	0x03, 0x19
        /*00de*/ 	.short	0x002c


	//----- nvinfo : EIATTR_PARAM_CBANK
	.align		4
        /*00e0*/ 	.byte	0x04, 0x0a
        /*00e2*/ 	.short	(.L_27 - .L_26)
	.align		4
.L_26:
        /*00e4*/ 	.word	index@(.nv.constant0._Z22concat_nms_outputs_gpuILi128EEvPfPiS0_S0_S1_i)
        /*00e8*/ 	.short	0x0380
        /*00ea*/ 	.short	0x002c


	//----- nvinfo : EIATTR_SW_WAR
	.align		4
.L_27:
        /*00ec*/ 	.byte	0x04, 0x36
        /*00ee*/ 	.short	(.L_29 - .L_28)
.L_28:
        /*00f0*/ 	.word	0x00000008
.L_29:


//--------------------- .nv.callgraph             --------------------------
	.section	.nv.callgraph,"",@"SHT_CUDA_CALLGRAPH"
	.align	4
	.sectionentsize	8
	.align		4
        /*0000*/ 	.word	0x00000000
	.align		4
        /*0004*/ 	.word	0xffffffff
	.align		4
        /*0008*/ 	.word	0x00000000
	.align		4
        /*000c*/ 	.word	0xfffffffe
	.align		4
        /*0010*/ 	.word	0x00000000
	.align		4
        /*0014*/ 	.word	0xfffffffd
	.align		4
        /*0018*/ 	.word	0x00000000
	.align		4
        /*001c*/ 	.word	0xfffffffc


//--------------------- .nv.constant2._Z22concat_nms_outputs_gpuILi128EEvPfPiS0_S0_S1_i --------------------------
	.section	.nv.constant2._Z22concat_nms_outputs_gpuILi128EEvPfPiS0_S0_S1_i,"a",@progbits
	.sectionflags	@""
	.align	4
.nv.constant2._Z22concat_nms_outputs_gpuILi128EEvPfPiS0_S0_S1_i:
        /*0000*/ 	.byte	0xa0, 0x02, 0x00, 0x00, 0xc0, 0x02, 0x00, 0x00, 0xe0, 0x02, 0x00, 0x00, 0xd0, 0x04, 0x00, 0x00
        /*0010*/ 	.byte	0xa0, 0x03, 0x00, 0x00, 0xc0, 0x03, 0x00, 0x00, 0x00, 0x05, 0x00, 0x00, 0x50, 0x04, 0x00, 0x00
        /*0020*/ 	.byte	0x70, 0x04, 0x00, 0x00, 0x20, 0x05, 0x00, 0x00


//--------------------- .text._Z22concat_nms_outputs_gpuILi128EEvPfPiS0_S0_S1_i --------------------------
	.section	.text._Z22concat_nms_outputs_gpuILi128EEvPfPiS0_S0_S1_i,"ax",@progbits
	.align	128
        .global         _Z22concat_nms_outputs_gpuILi128EEvPfPiS0_S0_S1_i
        .type           _Z22concat_nms_outputs_gpuILi128EEvPfPiS0_S0_S1_i,@function
        .size           _Z22concat_nms_outputs_gpuILi128EEvPfPiS0_S0_S1_i,(.L_x_25 - _Z22concat_nms_outputs_gpuILi128EEvPfPiS0_S0_S1_i)
        .other          _Z22concat_nms_outputs_gpuILi128EEvPfPiS0_S0_S1_i,@"STO_CUDA_ENTRY STV_DEFAULT"
_Z22concat_nms_outputs_gpuILi128EEvPfPiS0_S0_S1_i:
.text._Z22concat_nms_outputs_gpuILi128EEvPfPiS0_S0_S1_i:
[----:B------:R-:W-:Y:S08]  /*0000*/  LDC R1, c[0x0][0x37c] ;  /* 0x0000df00ff017b82 */ /* 0x000ff00000000800 */
[----:B------:R-:W0:Y:S01]  /*0010*/  LDC R22, c[0x0][0x3a8] ;  /* 0x0000ea00ff167b82 */ /* 0x000e220000000800 */
[----:B------:R-:W1:Y:S01]  /*0020*/  S2R R0, SR_CTAID.X ;  /* 0x0000000000007919 */ /* 0x000e620000002500 */
[----:B------:R-:W2:Y:S01]  /*0030*/  LDCU.64 UR4, c[0x0][0x358] ;  /* 0x00006b00ff0477ac */ /* 0x000ea20008000a00 */
[----:B------:R-:W3:Y:S01]  /*0040*/  S2R R18, SR_TID.X ;  /* 0x0000000000127919 */ /* 0x000ee20000002100 */
[C---:B0-----:R-:W-:Y:S01]  /*0050*/  ISETP.GE.AND P0, PT, R22.reuse, 0x1, PT ;  /* 0x000000011600780c */ /* 0x041fe20003f06270 */
[----:B------:R-:W-:-:S04]  /*0060*/  IMAD R19, R22, 0x7, RZ ;  /* 0x0000000716137824 */ /* 0x000fc800078e02ff */
[----:B-1----:R-:W-:-:S08]  /*0070*/  IMAD R20, R19, R0, R0 ;  /* 0x0000000013147224 */ /* 0x002fd000078e0200 */
[----:B--23--:R-:W-:Y:S05]  /*0080*/  @!P0 BRA `(.L_x_0) ;  /* 0x00000004003c8947 */ /* 0x00cfea0003800000 */
[----:B------:R-:W0:Y:S01]  /*0090*/  LDC R21, c[0x0][0x3a8] ;  /* 0x0000ea00ff157b82 */ /* 0x000e220000000800 */
[----:B------:R-:W-:Y:S01]  /*00a0*/  LEA R22, R22, 0x7f, 0x3 ;  /* 0x0000007f16167811 */ /* 0x000fe200078e18ff */
[----:B------:R-:W-:Y:S01]  /*00b0*/  BSSY.RECONVERGENT B0, `(.L_x_0) ;  /* 0x000004c000007945 */ /* 0x000fe20003800200 */
[----:B------:R-:W-:Y:S02]  /*00c0*/  IMAD.MOV.U32 R23, RZ, RZ, RZ ;  /* 0x000000ffff177224 */ /* 0x000fe400078e00ff */
[----:B------:R-:W-:-:S03]  /*00d0*/  SHF.R.U32.HI R22, RZ, 0x7, R22 ;  /* 0x00000007ff167819 */ /* 0x000fc60000011616 */
[----:B------:R-:W1:Y:S08]  /*00e0*/  LDC.64 R2, c[0x0][0x380] ;  /* 0x0000e000ff027b82 */ /* 0x000e700000000a00 */
[----:B------:R-:W2:Y:S08]  /*00f0*/  LDC.64 R4, c[0x0][0x3a0] ;  /* 0x0000e800ff047b82 */ /* 0x000eb00000000a00 */
[----:B------:R-:W3:Y:S08]  /*0100*/  LDC.64 R6, c[0x0][0x390] ;  /* 0x0000e400ff067b82 */ /* 0x000ef00000000a00 */
[----:B------:R-:W4:Y:S02]  /*0110*/  LDC.64 R8, c[0x0][0x398] ;  /* 0x0000e600ff087b82 */ /* 0x000f240000000a00 */
.L_x_10:
[----:B01----:R-:W-:-:S05]  /*0120*/  IMAD R11, R23, 0x80, R18 ;  /* 0x00000080170b7824 */ /* 0x003fca00078e0212 */
[----:B------:R-:W-:-:S04]  /*0130*/  SHF.R.S32.HI R10, RZ, 0x1f, R11 ;  /* 0x0000001fff0a7819 */ /* 0x000fc8000001140b */
[----:B------:R-:W-:-:S04]  /*0140*/  LEA.HI R10, R10, R11, RZ, 0x3 ;  /* 0x0000000b0a0a7211 */ /* 0x000fc800078f18ff */
[----:B------:R-:W-:-:S04]  /*0150*/  SHF.R.S32.HI R12, RZ, 0x3, R10 ;  /* 0x00000003ff0c7819 */ /* 0x000fc8000001140a */
[----:B0-----:R-:W-:-:S13]  /*0160*/  ISETP.GE.AND P0, PT, R12, R21, PT ;  /* 0x000000150c00720c */ /* 0x001fda0003f06270 */
[----:B------:R-:W-:Y:S05]  /*0170*/  @P0 BRA `(.L_x_1) ;  /* 0x0000000000fc0947 */ /* 0x000fea0003800000 */
[----:B------:R-:W-:Y:S01]  /*0180*/  LOP3.LUT R10, R10, 0xfffffff8, RZ, 0xc0, !PT ;  /* 0xfffffff80a0a7812 */ /* 0x000fe200078ec0ff */
[----:B------:R-:W-:Y:S01]  /*0190*/  IMAD R25, R0, R21, R12 ;  /* 0x0000001500197224 */ /* 0x000fe200078e020c */
[----:B------:R-:W-:Y:S04]  /*01a0*/  BSSY.RECONVERGENT B1, `(.L_x_2) ;  /* 0x0000039000017945 */ /* 0x000fe80003800200 */
[----:B------:R-:W-:Y:S01]  /*01b0*/  BSSY.RELIABLE B2, `(.L_x_3) ;  /* 0x000002c000027945 */ /* 0x000fe20003800100 */
[----:B------:R-:W-:Y:S02]  /*01c0*/  IMAD.IADD R17, R11, 0x1, -R10 ;  /* 0x000000010b117824 */ /* 0x000fe400078e0a0a */
[----:B------:R-:W-:Y:S02]  /*01d0*/  IMAD R11, R12, 0x7, R20 ;  /* 0x000000070c0b7824 */ /* 0x000fe400078e0214 */
[----:B------:R-:W-:Y:S01]  /*01e0*/  IMAD.SHL.U32 R15, R25, 0x4, RZ ;  /* 0x00000004190f7824 */ /* 0x000fe200078e00ff */
[----:B------:R-:W-:Y:S01]  /*01f0*/  ISETP.GT.AND P0, PT, R17, 0x2, PT ;  /* 0x000000021100780c */ /* 0x000fe20003f04270 */
[----:B-1----:R-:W-:-:S04]  /*0200*/  IMAD.WIDE R10, R11, 0x4, R2 ;  /* 0x000000040b0a7825 */ /* 0x002fc800078e0202 */
[----:B----4-:R-:W-:-:S04]  /*0210*/  IMAD.WIDE R12, R25, 0x4, R8 ;  /* 0x00000004190c7825 */ /* 0x010fc800078e0208 */
[----:B---3--:R-:W-:-:S04]  /*0220*/  IMAD.WIDE R14, R15, 0x4, R6 ;  /* 0x000000040f0e7825 */ /* 0x008fc800078e0206 */
[----:B------:R-:W-:Y:S05]  /*0230*/  @P0 BRA `(.L_x_4) ;  /* 0x0000000000380947 */ /* 0x000fea0003800000 */
[----:B------:R-:W-:Y:S01]  /*0240*/  VIMNMX.U32 R16, PT, PT, R17, 0x3, PT ;  /* 0x0000000311107848 */ /* 0x000fe20003fe0000 */
[----:B------:R-:W-:Y:S04]  /*0250*/  BSSY.RELIABLE B3, `(.L_x_5) ;  /* 0x0000009000037945 */ /* 0x000fe80003800100 */
[----:B------:R-:W-:-:S04]  /*0260*/  IMAD.SHL.U32 R24, R16, 0x4, RZ ;  /* 0x0000000410187824 */ /* 0x000fc800078e00ff */
[----:B------:R-:W0:Y:S02]  /*0270*/  LDC R16, c[0x2][R24] ;  /* 0x0080000018107b82 */ /* 0x000e240000000800 */
[----:B0-----:R-:W-:-:S04]  /*0280*/  SHF.R.S32.HI R17, RZ, 0x1f, R16 ;  /* 0x0000001fff117819 */ /* 0x001fc80000011410 */
.L_x_12:
[----:B------:R-:W-:Y:S05]  /*0290*/  BRX R16 -0x2a0                                (*"BRANCH_TARGETS .L_x_13,.L_x_14,.L_x_15,.L_x_16"*) ;  /* 0xfffffffc10587949 */ /* 0x000fea000383ffff */
.L_x_13:
[----:B------:R-:W3:Y:S04]  /*02a0*/  LDG.E R17, desc[UR4][R12.64] ;  /* 0x000000040c117981 */ /* 0x000ee8000c1e1900 */
[----:B---3--:R0:W-:Y:S02]  /*02b0*/  STG.E desc[UR4][R10.64], R17 ;  /* 0x000000110a007986 */ /* 0x0081e4000c101904 */
.L_x_14:
[----:B0-----:R-:W3:Y:S04]  /*02c0*/  LDG.E R17, desc[UR4][R14.64+0x4] ;  /* 0x000004040e117981 */ /* 0x001ee8000c1e1900 */
[----:B---3--:R0:W-:Y:S02]  /*02d0*/  STG.E desc[UR4][R10.64+0x4], R17 ;  /* 0x000004110a007986 */ /* 0x0081e4000c101904 */
.L_x_15:
[----:B------:R-:W-:Y:S05]  /*02e0*/  BSYNC.RELIABLE B3 ;  /* 0x0000000000037941 */ /* 0x000fea0003800100 */
.L_x_5:
[----:B0-----:R-:W3:Y:S04]  /*02f0*/  LDG.E R17, desc[UR4][R14.64] ;  /* 0x000000040e117981 */ /* 0x001ee8000c1e1900 */
[----:B---3--:R0:W-:Y:S01]  /*0300*/  STG.E desc[UR4][R10.64+0x8], R17 ;  /* 0x000008110a007986 */ /* 0x0081e2000c101904 */
[----:B------:R-:W-:Y:S05]  /*0310*/  BRA `(.L_x_6) ;  /* 0x0000000000207947 */ /* 0x000fea0003800000 */
.L_x_4:
[----:B------:R-:W-:-:S13]  /*0320*/  ISETP.GT.AND P0, PT, R17, 0x4, PT ;  /* 0x000000041100780c */ /* 0x000fda0003f04270 */
[----:B------:R-:W-:Y:S05]  /*0330*/  @P0 BRA `(.L_x_7) ;  /* 0x00000000002c0947 */ /* 0x000fea0003800000 */
[----:B------:R-:W-:-:S04]  /*0340*/  MOV R16, 0xfffffffd ;  /* 0xfffffffd00107802 */ /* 0x000fc80000000f00 */
[----:B------:R-:W-:-:S05]  /*0350*/  VIADDMNMX.U32 R16, R17, R16, 0x2, PT ;  /* 0x0000000211107446 */ /* 0x000fca0003800010 */
[----:B------:R-:W-:-:S04]  /*0360*/  IMAD.SHL.U32 R24, R16, 0x4, RZ ;  /* 0x0000000410187824 */ /* 0x000fc800078e00ff */
[----:B------:R-:W0:Y:S02]  /*0370*/  LDC R16, c[0x2][R24+0x10] ;  /* 0x0080040018107b82 */ /* 0x000e240000000800 */
[----:B0-----:R-:W-:-:S04]  /*0380*/  SHF.R.S32.HI R17, RZ, 0x1f, R16 ;  /* 0x0000001fff117819 */ /* 0x001fc80000011410 */
.L_x_17:
[----:B------:R-:W-:Y:S05]  /*0390*/  BRX R16 -0x3a0                                (*"BRANCH_TARGETS .L_x_6,.L_x_19,.L_x_20"*) ;  /* 0xfffffffc10187949 */ /* 0x000fea000383ffff */
.L_x_6:
[----:B0-----:R-:W3:Y:S04]  /*03a0*/  LDG.E R17, desc[UR4][R14.64+0xc] ;  /* 0x00000c040e117981 */ /* 0x001ee8000c1e1900 */
[----:B---3--:R0:W-:Y:S02]  /*03b0*/  STG.E desc[UR4][R10.64+0xc], R17 ;  /* 0x00000c110a007986 */ /* 0x0081e4000c101904 */
.L_x_19:
[----:B------:R-:W3:Y:S04]  /*03c0*/  LDG.E R15, desc[UR4][R14.64+0x8] ;  /* 0x000008040e0f7981 */ /* 0x000ee8000c1e1900 */
[----:B---3--:R1:W-:Y:S01]  /*03d0*/  STG.E desc[UR4][R10.64+0x10], R15 ;  /* 0x0000100f0a007986 */ /* 0x0083e2000c101904 */
[----:B------:R-:W-:Y:S05]  /*03e0*/  BRA `(.L_x_8) ;  /* 0x0000000000187947 */ /* 0x000fea0003800000 */
.L_x_7:
[----:B------:R-:W-:-:S05]  /*03f0*/  IMAD.MOV.U32 R14, RZ, RZ, -0x5 ;  /* 0xfffffffbff0e7424 */ /* 0x000fca00078e00ff */
[----:B------:R-:W-:-:S05]  /*0400*/  VIADDMNMX.U32 R14, R17, R14, 0x2, PT ;  /* 0x00000002110e7446 */ /* 0x000fca000380000e */
[----:B------:R-:W-:-:S04]  /*0410*/  IMAD.SHL.U32 R16, R14, 0x4, RZ ;  /* 0x000000040e107824 */ /* 0x000fc800078e00ff */
[----:B------:R-:W0:Y:S02]  /*0420*/  LDC R14, c[0x2][R16+0x1c] ;  /* 0x00800700100e7b82 */ /* 0x000e240000000800 */
[----:B0-----:R-:W-:-:S04]  /*0430*/  SHF.R.S32.HI R15, RZ, 0x1f, R14 ;  /* 0x0000001fff0f7819 */ /* 0x001fc8000001140e */
.L_x_21:
[----:B------:R-:W-:Y:S05]  /*0440*/  BRX R14 -0x450                                (*"BRANCH_TARGETS .L_x_8,.L_x_23,.L_x_24"*) ;  /* 0xfffffff80eec7949 */ /* 0x000fea000383ffff */
.L_x_8:
[----:B------:R-:W3:Y:S04]  /*0450*/  LDG.E R13, desc[UR4][R12.64] ;  /* 0x000000040c0d7981 */ /* 0x000ee8000c1e1900 */
[----:B---3--:R3:W-:Y:S02]  /*0460*/  STG.E desc[UR4][R10.64+0x14], R13 ;  /* 0x0000140d0a007986 */ /* 0x0087e4000c101904 */
.L_x_23:
[----:B------:R-:W-:Y:S05]  /*0470*/  BSYNC.RELIABLE B2 ;  /* 0x0000000000027941 */ /* 0x000fea0003800100 */
.L_x_3:
[----:B--23--:R-:W-:-:S06]  /*0480*/  IMAD.WIDE R12, R25, 0x4, R4 ;  /* 0x00000004190c7825 */ /* 0x00cfcc00078e0204 */
[----:B------:R-:W1:Y:S02]  /*0490*/  LDG.E R12, desc[UR4][R12.64] ;  /* 0x000000040c0c7981 */ /* 0x000e64000c1e1900 */
[----:B-1----:R-:W-:-:S05]  /*04a0*/  I2FP.F32.S32 R15, R12 ;  /* 0x0000000c000f7245 */ /* 0x002fca0000201400 */
[----:B------:R1:W-:Y:S01]  /*04b0*/  STG.E desc[UR4][R10.64+0x18], R15 ;  /* 0x0000180f0a007986 */ /* 0x0003e2000c101904 */
[----:B------:R-:W-:Y:S05]  /*04c0*/  BRA `(.L_x_9) ;  /* 0x0000000000187947 */ /* 0x000fea0003800000 */
.L_x_16:
[----:B------:R-:W-:Y:S05]  /*04d0*/  BREAK.RELIABLE B3 ;  /* 0x0000000000037942 */ /* 0x000fea0003800100 */
[----:B------:R-:W-:Y:S05]  /*04e0*/  BREAK.RELIABLE B2 ;  /* 0x0000000000027942 */ /* 0x000fea0003800100 */
[----:B------:R-:W-:Y:S05]  /*04f0*/  BRA `(.L_x_9) ;  /* 0x00000000000c7947 */ /* 0x000fea0003800000 */
.L_x_20:
[----:B------:R-:W-:Y:S05]  /*0500*/  BREAK.RELIABLE B2 ;  /* 0x0000000000027942 */ /* 0x000fea0003800100 */
[----:B------:R-:W-:Y:S05]  /*0510*/  BRA `(.L_x_9) ;  /* 0x0000000000047947 */ /* 0x000fea0003800000 */
.L_x_24:
[----:B------:R-:W-:Y:S05]  /*0520*/  BREAK.RELIABLE B2 ;  /* 0x0000000000027942 */ /* 0x000fea0003800100 */
.L_x_9:
[----:B------:R-:W-:Y:S05]  /*0530*/  BSYNC.RECONVERGENT B1 ;  /* 0x0000000000017941 */ /* 0x000fea0003800200 */
.L_x_2:
[----:B------:R-:W-:-:S04]  /*0540*/  IADD3 R23, PT, PT, R23, 0x1, RZ ;  /* 0x0000000117177810 */ /* 0x000fc80007ffe0ff */
[----:B------:R-:W-:-:S13]  /*0550*/  ISETP.NE.AND P0, PT, R23, R22, PT ;  /* 0x000000161700720c */ /* 0x000fda0003f05270 */
[----:B------:R-:W-:Y:S05]  /*0560*/  @P0 BRA `(.L_x_10) ;  /* 0xfffffff800ec0947 */ /* 0x000fea000383ffff */
.L_x_1:
[----:B------:R-:W-:Y:S05]  /*0570*/  BSYNC.RECONVERGENT B0 ;  /* 0x0000000000007941 */ /* 0x000fea0003800200 */
.L_x_0:
[----:B------:R-:W-:-:S13]  /*0580*/  ISETP.NE.AND P0, PT, R18, RZ, PT ;  /* 0x000000ff1200720c */ /* 0x000fda0003f05270 */
[----:B------:R-:W-:Y:S05]  /*0590*/  @P0 EXIT ;  /* 0x000000000000094d */ /* 0x000fea0003800000 */
[----:B-1----:R-:W1:Y:S08]  /*05a0*/  LDC.64 R2, c[0x0][0x388] ;  /* 0x0000e200ff027b82 */ /* 0x002e700000000a00 */
[----:B--2---:R-:W2:Y:S01]  /*05b0*/  LDC.64 R4, c[0x0][0x380] ;  /* 0x0000e000ff047b82 */ /* 0x004ea20000000a00 */
[----:B-1----:R-:W-:-:S06]  /*05c0*/  IMAD.WIDE.U32 R2, R0, 0x4, R2 ;  /* 0x0000000400027825 */ /* 0x002fcc00078e0002 */
[----:B------:R-:W3:Y:S01]  /*05d0*/  LDG.E R2, desc[UR4][R2.64] ;  /* 0x0000000402027981 */ /* 0x000ee2000c1e1900 */
[----:B------:R-:W-:-:S04]  /*05e0*/  IMAD.IADD R19, R19, 0x1, R20 ;  /* 0x0000000113137824 */ /* 0x000fc800078e0214 */
[----:B--2---:R-:W-:Y:S01]  /*05f0*/  IMAD.WIDE R4, R19, 0x4, R4 ;  /* 0x0000000413047825 */ /* 0x004fe200078e0204 */
[----:B---3--:R-:W-:-:S05]  /*0600*/  I2FP.F32.S32 R7, R2 ;  /* 0x0000000200077245 */ /* 0x008fca0000201400 */
[----:B------:R-:W-:Y:S01]  /*0610*/  STG.E desc[UR4][R4.64], R7 ;  /* 0x0000000704007986 */ /* 0x000fe2000c101904 */
[----:B------:R-:W-:Y:S05]  /*0620*/  EXIT ;  /* 0x000000000000794d */ /* 0x000fea0003800000 */
.L_x_11:
[----:B------:R-:W-:-:S00]  /*0630*/  BRA `(.L_x_11) ;  /* 0xfffffffc00fc7947 */ /* 0x000fc0000383ffff */
[----:B------:R-:W-:-:S00]  /*0640*/  NOP ;  /* 0x0000000000007918 */ /* 0x000fc00000000000 */
        /* <DEDUP_REMOVED lines=11> */
.L_x_25:


//--------------------- .nv.shared.reserved.0     --------------------------
	.section	.nv.shared.reserved.0,"aw",@nobits
	.weak		__nv_reservedSMEM_offset_0_alias
	.size		__nv_reservedSMEM_offset_0_alias, 0, 64
	.other		__nv_reservedSMEM_offset_0_alias,@"STO_CUDA_RESERVED_SHARED STV_DEFAULT"
__nv_reservedSMEM_offset_0_alias:
	.zero		0
	.zero		64


//--------------------- .nv.constant0._Z22concat_nms_outputs_gpuILi128EEvPfPiS0_S0_S1_i --------------------------
	.section	.nv.constant0._Z22concat_nms_outputs_gpuILi128EEvPfPiS0_S0_S1_i,"a",@progbits
	.sectionflags	@""
	.align	4
.nv.constant0._Z22concat_nms_outputs_gpuILi128EEvPfPiS0_S0_S1_i:
	.zero		940


//--------------------- SYMBOLS --------------------------

	.type		.nv.reservedSmem.offset0,@object
	.size		.nv.reservedSmem.offset0,0x4
